	.headerflags	@"EF_CUDA_TEXMODE_UNIFIED EF_CUDA_64BIT_ADDRESS EF_CUDA_ACCELERATORS EF_CUDA_SM90 EF_CUDA_VIRTUAL_SM(EF_CUDA_SM90)"
	.elftype	@"ET_EXEC"


//--------------------- .nv.info                  --------------------------
	.section	.nv.info,"",@"SHT_CUDA_INFO"
	.align	4


	//----- nvinfo : EIATTR_REGCOUNT
	.align		4
        /*0000*/ 	.byte	0x04, 0x2f
        /*0002*/ 	.short	(.L_3 - .L_2)
	.align		4
.L_2:
        /*0004*/ 	.word	index@(triton_poi_fused__native_batch_norm_legit_no_training_convolution_relu_threshold_backward_35)
        /*0008*/ 	.word	0x00000014


	//----- nvinfo : EIATTR_MIN_STACK_SIZE
	.align		4
.L_3:
        /*000c*/ 	.byte	0x04, 0x12
        /*000e*/ 	.short	(.L_5 - .L_4)
	.align		4
.L_4:
        /*0010*/ 	.word	index@(triton_poi_fused__native_batch_norm_legit_no_training_convolution_relu_threshold_backward_35)
        /*0014*/ 	.word	0x00000000


	//----- nvinfo : EIATTR_FRAME_SIZE
	.align		4
.L_5:
        /*0018*/ 	.byte	0x04, 0x11
        /*001a*/ 	.short	(.L_7 - .L_6)
	.align		4
.L_6:
        /*001c*/ 	.word	index@(triton_poi_fused__native_batch_norm_legit_no_training_convolution_relu_threshold_backward_35)
        /*0020*/ 	.word	0x00000000


	//----- nvinfo : EIATTR_MIN_STACK_SIZE
	.align		4
.L_7:
        /*0024*/ 	.byte	0x04, 0x12
        /*0026*/ 	.short	(.L_9 - .L_8)
	.align		4
.L_8:
        /*0028*/ 	.word	index@(triton_poi_fused__native_batch_norm_legit_no_training_convolution_relu_threshold_backward_35)
        /*002c*/ 	.word	0x00000000
.L_9:


//--------------------- .nv.info.triton_poi_fused__native_batch_norm_legit_no_training_convolution_relu_threshold_backward_35 --------------------------
	.section	.nv.info.triton_poi_fused__native_batch_norm_legit_no_training_convolution_relu_threshold_backward_35,"",@"SHT_CUDA_INFO"
	.sectionflags	@""
	.align	4


	//----- nvinfo : EIATTR_CUDA_API_VERSION
	.align		4
        /*0000*/ 	.byte	0x04, 0x37
        /*0002*/ 	.short	(.L_11 - .L_10)
.L_10:
        /*0004*/ 	.word	0x0000007c


	//----- nvinfo : EIATTR_KPARAM_INFO
	.align		4
.L_11:
        /*0008*/ 	.byte	0x04, 0x17
        /*000a*/ 	.short	(.L_13 - .L_12)
.L_12:
        /*000c*/ 	.word	0x00000000
        /*0010*/ 	.short	0x0008
        /*0012*/ 	.short	0x0040
        /*0014*/ 	.byte	0x00, 0xf0, 0x11, 0x00


	//----- nvinfo : EIATTR_KPARAM_INFO
	.align		4
.L_13:
        /*0018*/ 	.byte	0x04, 0x17
        /*001a*/ 	.short	(.L_15 - .L_14)
.L_14:
        /*001c*/ 	.word	0x00000000
        /*0020*/ 	.short	0x0007
        /*0022*/ 	.short	0x0038
        /*0024*/ 	.byte	0x00, 0xf4, 0x21, 0x00


	//----- nvinfo : EIATTR_KPARAM_INFO
	.align		4
.L_15:
        /*0028*/ 	.byte	0x04, 0x17
        /*002a*/ 	.short	(.L_17 - .L_16)
.L_16:
        /*002c*/ 	.word	0x00000000
        /*0030*/ 	.short	0x0006
        /*0032*/ 	.short	0x0030
        /*0034*/ 	.byte	0x00, 0xf4, 0x21, 0x00


	//----- nvinfo : EIATTR_KPARAM_INFO
	.align		4
.L_17:
        /*0038*/ 	.byte	0x04, 0x17
        /*003a*/ 	.short	(.L_19 - .L_18)
.L_18:
        /*003c*/ 	.word	0x00000000
        /*0040*/ 	.short	0x0005
        /*0042*/ 	.short	0x0028
        /*0044*/ 	.byte	0x00, 0xf4, 0x21, 0x00


	//----- nvinfo : EIATTR_KPARAM_INFO
	.align		4
.L_19:
        /*0048*/ 	.byte	0x04, 0x17
        /*004a*/ 	.short	(.L_21 - .L_20)
.L_20:
        /*004c*/ 	.word	0x00000000
        /*0050*/ 	.short	0x0004
        /*0052*/ 	.short	0x0020
        /*0054*/ 	.byte	0x00, 0xf4, 0x21, 0x00


	//----- nvinfo : EIATTR_KPARAM_INFO
	.align		4
.L_21:
        /*0058*/ 	.byte	0x04, 0x17
        /*005a*/ 	.short	(.L_23 - .L_22)
.L_22:
        /*005c*/ 	.word	0x00000000
        /*0060*/ 	.short	0x0003
        /*0062*/ 	.short	0x0018
        /*0064*/ 	.byte	0x00, 0xf4, 0x21, 0x00


	//----- nvinfo : EIATTR_KPARAM_INFO
	.align		4
.L_23:
        /*0068*/ 	.byte	0x04, 0x17
        /*006a*/ 	.short	(.L_25 - .L_24)
.L_24:
        /*006c*/ 	.word	0x00000000
        /*0070*/ 	.short	0x0002
        /*0072*/ 	.short	0x0010
        /*0074*/ 	.byte	0x00, 0xf4, 0x21, 0x00


	//----- nvinfo : EIATTR_KPARAM_INFO
	.align		4
.L_25:
        /*0078*/ 	.byte	0x04, 0x17
        /*007a*/ 	.short	(.L_27 - .L_26)
.L_26:
        /*007c*/ 	.word	0x00000000
        /*0080*/ 	.short	0x0001
        /*0082*/ 	.short	0x0008
        /*0084*/ 	.byte	0x00, 0xf4, 0x21, 0x00


	//----- nvinfo : EIATTR_KPARAM_INFO
	.align		4
.L_27:
        /*0088*/ 	.byte	0x04, 0x17
        /*008a*/ 	.short	(.L_29 - .L_28)
.L_28:
        /*008c*/ 	.word	0x00000000
        /*0090*/ 	.short	0x0000
        /*0092*/ 	.short	0x0000
        /*0094*/ 	.byte	0x00, 0xf4, 0x21, 0x00


	//----- nvinfo : EIATTR_SPARSE_MMA_MASK
	.align		4
.L_29:
        /*0098*/ 	.byte	0x03, 0x50
        /*009a*/ 	.short	0x0000


	//----- nvinfo : EIATTR_MAXREG_COUNT
	.align		4
        /*009c*/ 	.byte	0x03, 0x1b
        /*009e*/ 	.short	0x00ff


	//----- nvinfo : EIATTR_EXIT_INSTR_OFFSETS
	.align		4
        /*00a0*/ 	.byte	0x04, 0x1c
        /*00a2*/ 	.short	(.L_31 - .L_30)


	//   ....[0]....
.L_30:
        /*00a4*/ 	.word	0x00000440


	//----- nvinfo : EIATTR_REQNTID
	.align		4
.L_31:
        /*00a8*/ 	.byte	0x04, 0x10
        /*00aa*/ 	.short	(.L_33 - .L_32)
.L_32:
        /*00ac*/ 	.word	0x00000100
        /*00b0*/ 	.word	0x00000001
        /*00b4*/ 	.word	0x00000001


	//----- nvinfo : EIATTR_CBANK_PARAM_SIZE
	.align		4
.L_33:
        /*00b8*/ 	.byte	0x03, 0x19
        /*00ba*/ 	.short	0x0044


	//----- nvinfo : EIATTR_PARAM_CBANK
	.align		4
        /*00bc*/ 	.byte	0x04, 0x0a
        /*00be*/ 	.short	(.L_35 - .L_34)
	.align		4
.L_34:
        /*00c0*/ 	.word	index@(.nv.constant0.triton_poi_fused__native_batch_norm_legit_no_training_convolution_relu_threshold_backward_35)
        /*00c4*/ 	.short	0x0210
        /*00c6*/ 	.short	0x0044


	//----- nvinfo : EIATTR_SW_WAR
	.align		4
.L_35:
        /*00c8*/ 	.byte	0x04, 0x36
        /*00ca*/ 	.short	(.L_37 - .L_36)
.L_36:
        /*00cc*/ 	.word	0x00000008
.L_37:


//--------------------- .nv.callgraph             --------------------------
	.section	.nv.callgraph,"",@"SHT_CUDA_CALLGRAPH"
	.align	4
	.sectionentsize	8
	.align		4
        /*0000*/ 	.word	0x00000000
	.align		4
        /*0004*/ 	.word	0xffffffff
	.align		4
        /*0008*/ 	.word	0x00000000
	.align		4
        /*000c*/ 	.word	0xfffffffe
	.align		4
        /*0010*/ 	.word	0x00000000
	.align		4
        /*0014*/ 	.word	0xfffffffd
	.align		4
        /*0018*/ 	.word	0x00000000
	.align		4
        /*001c*/ 	.word	0xfffffffc


//--------------------- .nv.constant4             --------------------------
	.section	.nv.constant4,"a",@progbits
	.align	8
	.align		8
.nv.constant4:
        /*0000*/ 	.dword	_$_str
	.align		8
        /*0008*/ 	.dword	_$_str_$_2


//--------------------- .text.triton_poi_fused__native_batch_norm_legit_no_training_convolution_relu_threshold_backward_35 --------------------------
	.section	.text.triton_poi_fused__native_batch_norm_legit_no_training_convolution_relu_threshold_backward_35,"ax",@progbits
	.align	128
        .global         triton_poi_fused__native_batch_norm_legit_no_training_convolution_relu_threshold_backward_35
        .type           triton_poi_fused__native_batch_norm_legit_no_training_convolution_relu_threshold_backward_35,@function
        .size           triton_poi_fused__native_batch_norm_legit_no_training_convolution_relu_threshold_backward_35,(.L_x_1 - triton_poi_fused__native_batch_norm_legit_no_training_convolution_relu_threshold_backward_35)
        .other          triton_poi_fused__native_batch_norm_legit_no_training_convolution_relu_threshold_backward_35,@"STO_CUDA_ENTRY STV_DEFAULT"
triton_poi_fused__native_batch_norm_legit_no_training_convolution_relu_threshold_backward_35:
.text.triton_poi_fused__native_batch_norm_legit_no_training_convolution_relu_threshold_backward_35:
[----:B------:R-:W-:Y:S01]  /*0000*/  LDC R1, c[0x0][0x28] ;  /* 0x00000a00ff017b82 */ /* 0x000fe20000000800 */
[----:B------:R-:W1:Y:S07]  /*0010*/  S2R R0, SR_TID.X ;  /* 0x0000000000007919 */ /* 0x000e6e0000002100 */
[----:B------:R-:W2:Y:S01]  /*0020*/  LDC.64 R12, c[0x0][0x228] ;  /* 0x00008a00ff0c7b82 */ /* 0x000ea20000000a00 */
[----:B------:R-:W-:Y:S01]  /*0030*/  ULDC.64 UR4, c[0x0][0x208] ;  /* 0x0000820000047ab9 */ /* 0x000fe20000000a00 */
[----:B------:R-:W-:Y:S01]  /*0040*/  ULDC.64 UR6, c[0x0][0x248] ;  /* 0x0000920000067ab9 */ /* 0x000fe20000000a00 */
[----:B------:R-:W3:Y:S05]  /*0050*/  S2R R5, SR_CTAID.X ;  /* 0x0000000000057919 */ /* 0x000eea0000002500 */
[----:B------:R-:W4:Y:S08]  /*0060*/  LDC.64 R8, c[0x0][0x218] ;  /* 0x00008600ff087b82 */ /* 0x000f300000000a00 */
[----:B------:R-:W5:Y:S08]  /*0070*/  LDC.64 R10, c[0x0][0x220] ;  /* 0x00008800ff0a7b82 */ /* 0x000f700000000a00 */
[----:B------:R-:W4:Y:S01]  /*0080*/  LDC.64 R14, c[0x0][0x230] ;  /* 0x00008c00ff0e7b82 */ /* 0x000f220000000a00 */
[----:B-1----:R-:W-:-:S02]  /*0090*/  SHF.L.U32 R0, R0, 0x1, RZ ;  /* 0x0000000100007819 */ /* 0x002fc400000006ff */
[----:B---3--:R-:W-:Y:S02]  /*00a0*/  SHF.R.S32.HI R3, RZ, 0x16, R5 ;  /* 0x00000016ff037819 */ /* 0x008fe40000011405 */
[----:B------:R-:W-:Y:S02]  /*00b0*/  LOP3.LUT R0, R0, 0x1fe, RZ, 0xc0, !PT ;  /* 0x000001fe00007812 */ /* 0x000fe400078ec0ff */
[----:B------:R-:W-:Y:S02]  /*00c0*/  SGXT R3, R3, 0x1 ;  /* 0x000000010303781a */ /* 0x000fe40000000200 */
[----:B------:R-:W-:Y:S02]  /*00d0*/  LEA R0, R5, R0, 0x9 ;  /* 0x0000000005007211 */ /* 0x000fe400078e48ff */
[----:B------:R-:W1:Y:S02]  /*00e0*/  LDC.64 R4, c[0x0][0x238] ;  /* 0x00008e00ff047b82 */ /* 0x000e640000000a00 */
[----:B------:R-:W-:-:S04]  /*00f0*/  LEA.HI R3, R3, R0, RZ, 0xa ;  /* 0x0000000003037211 */ /* 0x000fc800078f50ff */
[----:B------:R-:W-:-:S04]  /*0100*/  SHF.R.S32.HI R3, RZ, 0xa, R3 ;  /* 0x0000000aff037819 */ /* 0x000fc80000011403 */
[----:B------:R-:W-:-:S04]  /*0110*/  LEA.HI R2, R3, R3, RZ, 0x7 ;  /* 0x0000000303027211 */ /* 0x000fc800078f38ff */
[----:B------:R-:W-:-:S05]  /*0120*/  LOP3.LUT R2, R2, 0xffffff80, RZ, 0xc0, !PT ;  /* 0xffffff8002027812 */ /* 0x000fca00078ec0ff */
[----:B------:R-:W-:Y:S02]  /*0130*/  IMAD.IADD R17, R3, 0x1, -R2 ;  /* 0x0000000103117824 */ /* 0x000fe400078e0a02 */
[----:B------:R-:W3:Y:S02]  /*0140*/  LDC.64 R2, c[0x0][0x210] ;  /* 0x00008400ff027b82 */ /* 0x000ee40000000a00 */
[----:B--2---:R-:W-:-:S05]  /*0150*/  IMAD.WIDE R12, R17, 0x4, R12 ;  /* 0x00000004110c7825 */ /* 0x004fca00078e020c */
[----:B------:R2:W2:Y:S01]  /*0160*/  LDG.E.EL R16, desc[UR4][R12.64] ;  /* 0x000000040c107981 */ /* 0x0004a2000c2e1900 */
[----:B----4-:R-:W-:-:S04]  /*0170*/  IMAD.WIDE R8, R17, 0x4, R8 ;  /* 0x0000000411087825 */ /* 0x010fc800078e0208 */
[----:B-----5:R-:W-:Y:S02]  /*0180*/  IMAD.WIDE R10, R17, 0x4, R10 ;  /* 0x00000004110a7825 */ /* 0x020fe400078e020a */
[----:B------:R4:W5:Y:S04]  /*0190*/  LDG.E.EL R8, desc[UR4][R8.64] ;  /* 0x0000000408087981 */ /* 0x000968000c2e1900 */
[----:B------:R-:W5:Y:S01]  /*01a0*/  LDG.E.EL R10, desc[UR4][R10.64] ;  /* 0x000000040a0a7981 */ /* 0x000f62000c2e1900 */
[----:B---3--:R-:W-:-:S05]  /*01b0*/  IMAD.WIDE R2, R0, 0x4, R2 ;  /* 0x0000000400027825 */ /* 0x008fca00078e0202 */
[----:B------:R-:W5:Y:S01]  /*01c0*/  LDG.E.64 R6, desc[UR4][R2.64] ;  /* 0x0000000402067981 */ /* 0x000f62000c1e1b00 */
[----:B0-2---:R-:W-:-:S04]  /*01d0*/  IMAD.WIDE R12, R17, 0x4, R14 ;  /* 0x00000004110c7825 */ /* 0x005fc800078e020e */
[----:B-1----:R-:W-:Y:S02]  /*01e0*/  IMAD.WIDE R4, R17, 0x4, R4 ;  /* 0x0000000411047825 */ /* 0x002fe400078e0204 */
[----:B------:R-:W2:Y:S04]  /*01f0*/  LDG.E.EL R12, desc[UR4][R12.64] ;  /* 0x000000040c0c7981 */ /* 0x000ea8000c2e1900 */
[----:B------:R0:W2:Y:S01]  /*0200*/  LDG.E.EL R15, desc[UR4][R4.64] ;  /* 0x00000004040f7981 */ /* 0x0000a2000c2e1900 */
[----:B----4-:R-:W-:Y:S01]  /*0210*/  HFMA2.MMA R9, -RZ, RZ, 1.625, 0 ;  /* 0x3e800000ff097435 */ /* 0x010fe200000001ff */
[----:B------:R-:W-:-:S04]  /*0220*/  FADD R16, R16, 9.9999997473787516356e-06 ;  /* 0x3727c5ac10107421 */ /* 0x000fc80000000000 */
[----:B------:R-:W1:Y:S02]  /*0230*/  MUFU.SQRT R14, R16 ;  /* 0x00000010000e7308 */ /* 0x000e640000002000 */
[C---:B-1----:R-:W-:Y:S02]  /*0240*/  FSETP.GT.AND P0, PT, R14.reuse, 8.50705917302346158658e+37, PT ;  /* 0x7e8000000e00780b */ /* 0x042fe40003f04000 */
[----:B------:R-:W-:-:S11]  /*0250*/  FSETP.GEU.AND P1, PT, R14, 1.175494350822287508e-38, PT ;  /* 0x008000000e00780b */ /* 0x000fd60003f2e000 */
[----:B------:R-:W-:-:S04]  /*0260*/  @P0 FMUL R14, R14, 0.25 ;  /* 0x3e8000000e0e0820 */ /* 0x000fc80000400000 */
[----:B------:R-:W-:-:S06]  /*0270*/  @!P1 FMUL R14, R14, 16777216 ;  /* 0x4b8000000e0e9820 */ /* 0x000fcc0000400000 */
[----:B------:R-:W1:Y:S01]  /*0280*/  MUFU.RCP R14, R14 ;  /* 0x0000000e000e7308 */ /* 0x000e620000001000 */
[----:B------:R-:W-:Y:S01]  /*0290*/  FSEL R9, R9, 1, P0 ;  /* 0x3f80000009097808 */ /* 0x000fe20000000000 */
[--C-:B-----5:R-:W-:Y:S01]  /*02a0*/  FADD R7, R7, R8.reuse ;  /* 0x0000000807077221 */ /* 0x120fe20000000000 */
[----:B------:R-:W-:-:S03]  /*02b0*/  FADD R6, R6, R8 ;  /* 0x0000000806067221 */ /* 0x000fc60000000000 */
[----:B------:R-:W-:Y:S01]  /*02c0*/  @!P1 FMUL R9, R9, 16777216 ;  /* 0x4b80000009099820 */ /* 0x000fe20000400000 */
[C---:B0-----:R-:W-:Y:S01]  /*02d0*/  FADD R4, -R10.reuse, R7 ;  /* 0x000000070a047221 */ /* 0x041fe20000000100 */
[----:B------:R-:W-:Y:S02]  /*02e0*/  FADD R10, -R10, R6 ;  /* 0x000000060a0a7221 */ /* 0x000fe40000000100 */
[----:B-1----:R-:W-:-:S04]  /*02f0*/  FMUL R9, R14, R9 ;  /* 0x000000090e097220 */ /* 0x002fc80000400000 */
[C---:B------:R-:W-:Y:S01]  /*0300*/  FMUL R8, R9.reuse, R4 ;  /* 0x0000000409087220 */ /* 0x040fe20000400000 */
[----:B------:R-:W-:Y:S01]  /*0310*/  FMUL R10, R9, R10 ;  /* 0x0000000a090a7220 */ /* 0x000fe20000400000 */
[----:B------:R-:W0:Y:S02]  /*0320*/  LDC.64 R4, c[0x0][0x240] ;  /* 0x00009000ff047b82 */ /* 0x000e240000000a00 */
[C-C-:B--2---:R-:W-:Y:S01]  /*0330*/  FFMA R8, R12.reuse, R8, R15.reuse ;  /* 0x000000080c087223 */ /* 0x144fe2000000000f */
[----:B------:R-:W-:-:S04]  /*0340*/  FFMA R10, R12, R10, R15 ;  /* 0x0000000a0c0a7223 */ /* 0x000fc8000000000f */
[----:B------:R-:W-:Y:S02]  /*0350*/  FSETP.GEU.AND P0, PT, R8, RZ, PT ;  /* 0x000000ff0800720b */ /* 0x000fe40003f0e000 */
[----:B------:R-:W-:Y:S02]  /*0360*/  FSETP.GEU.AND P1, PT, R10, RZ, PT ;  /* 0x000000ff0a00720b */ /* 0x000fe40003f2e000 */
[----:B------:R-:W-:Y:S02]  /*0370*/  FSEL R11, R8, RZ, P0 ;  /* 0x000000ff080b7208 */ /* 0x000fe40000000000 */
[----:B------:R-:W-:Y:S02]  /*0380*/  FSEL R10, R10, RZ, P1 ;  /* 0x000000ff0a0a7208 */ /* 0x000fe40000800000 */
[----:B------:R-:W-:Y:S02]  /*0390*/  FSETP.GTU.AND P0, PT, R11, RZ, PT ;  /* 0x000000ff0b00720b */ /* 0x000fe40003f0c000 */
[----:B------:R-:W-:-:S02]  /*03a0*/  FSETP.GTU.AND P1, PT, R10, RZ, PT ;  /* 0x000000ff0a00720b */ /* 0x000fc40003f2c000 */
[----:B------:R-:W-:Y:S02]  /*03b0*/  SEL R13, RZ, 0x100, P0 ;  /* 0x00000100ff0d7807 */ /* 0x000fe40000000000 */
[----:B------:R-:W-:Y:S02]  /*03c0*/  SEL R12, RZ, 0x1, P1 ;  /* 0x00000001ff0c7807 */ /* 0x000fe40000800000 */
[----:B------:R-:W-:Y:S01]  /*03d0*/  IADD3 R8, P2, R0, UR6, RZ ;  /* 0x0000000600087c10 */ /* 0x000fe2000ff5e0ff */
[----:B0-----:R-:W-:-:S03]  /*03e0*/  IMAD.WIDE R4, R0, 0x4, R4 ;  /* 0x0000000400047825 */ /* 0x001fc600078e0204 */
[----:B------:R-:W-:Y:S01]  /*03f0*/  LEA.HI.X.SX32 R9, R0, UR7, 0x1, P2 ;  /* 0x0000000700097c11 */ /* 0x000fe200090f0eff */
[----:B------:R-:W-:Y:S01]  /*0400*/  IMAD.IADD R13, R12, 0x1, R13 ;  /* 0x000000010c0d7824 */ /* 0x000fe200078e020d */
[----:B------:R-:W-:Y:S04]  /*0410*/  STG.E.64 desc[UR4][R2.64], R6 ;  /* 0x0000000602007986 */ /* 0x000fe8000c101b04 */
[----:B------:R-:W-:Y:S04]  /*0420*/  STG.E.64 desc[UR4][R4.64], R10 ;  /* 0x0000000a04007986 */ /* 0x000fe8000c101b04 */
[----:B------:R-:W-:Y:S01]  /*0430*/  STG.E.U16 desc[UR4][R8.64], R13 ;  /* 0x0000000d08007986 */ /* 0x000fe2000c101504 */
[----:B------:R-:W-:Y:S05]  /*0440*/  EXIT ;  /* 0x000000000000794d */ /* 0x000fea0003800000 */
.L_x_0:
[----:B------:R-:W-:-:S00]  /*0450*/  BRA `(.L_x_0) ;  /* 0xfffffffc00fc7947 */ /* 0x000fc0000383ffff */
[----:B------:R-:W-:-:S00]  /*0460*/  NOP ;  /* 0x0000000000007918 */ /* 0x000fc00000000000 */
        /* <DEDUP_REMOVED lines=9> */
.L_x_1:


//--------------------- .nv.global.init           --------------------------
	.section	.nv.global.init,"aw",@progbits
.nv.global.init:
	.type		_$_str,@object
	.size		_$_str,(_$_str_$_2 - _$_str)
_$_str:
        /*0000*/ 	.byte	0x5f, 0x5f, 0x43, 0x55, 0x44, 0x41, 0x5f, 0x46, 0x54, 0x5a, 0x00
	.type		_$_str_$_2,@object
	.size		_$_str_$_2,(.L_1 - _$_str_$_2)
_$_str_$_2:
        /*000b*/ 	.byte	0x5f, 0x5f, 0x43, 0x55, 0x44, 0x41, 0x5f, 0x50, 0x52, 0x45, 0x43, 0x5f, 0x53, 0x51, 0x52, 0x54
        /*001b*/ 	.byte	0x00
.L_1:


//--------------------- .nv.constant0.triton_poi_fused__native_batch_norm_legit_no_training_convolution_relu_threshold_backward_35 --------------------------
	.section	.nv.constant0.triton_poi_fused__native_batch_norm_legit_no_training_convolution_relu_threshold_backward_35,"a",@progbits
	.sectionflags	@""
	.align	4
.nv.constant0.triton_poi_fused__native_batch_norm_legit_no_training_convolution_relu_threshold_backward_35:
	.zero		596
